	.headerflags	@"EF_CUDA_TEXMODE_UNIFIED EF_CUDA_64BIT_ADDRESS EF_CUDA_ACCELERATORS EF_CUDA_SM90 EF_CUDA_VIRTUAL_SM(EF_CUDA_SM90)"
	.elftype	@"ET_EXEC"


//--------------------- .nv.info                  --------------------------
	.section	.nv.info,"",@"SHT_CUDA_INFO"
	.align	4


	//----- nvinfo : EIATTR_REGCOUNT
	.align		4
        /*0000*/ 	.byte	0x04, 0x2f
        /*0002*/ 	.short	(.L_2 - .L_1)
	.align		4
.L_1:
        /*0004*/ 	.word	index@(triton_poi_fused__unsafe_index_elu_19)
        /*0008*/ 	.word	0x0000001d


	//----- nvinfo : EIATTR_MIN_STACK_SIZE
	.align		4
.L_2:
        /*000c*/ 	.byte	0x04, 0x12
        /*000e*/ 	.short	(.L_4 - .L_3)
	.align		4
.L_3:
        /*0010*/ 	.word	index@(triton_poi_fused__unsafe_index_elu_19)
        /*0014*/ 	.word	0x00000000


	//----- nvinfo : EIATTR_FRAME_SIZE
	.align		4
.L_4:
        /*0018*/ 	.byte	0x04, 0x11
        /*001a*/ 	.short	(.L_6 - .L_5)
	.align		4
.L_5:
        /*001c*/ 	.word	index@(triton_poi_fused__unsafe_index_elu_19)
        /*0020*/ 	.word	0x00000000


	//----- nvinfo : EIATTR_MIN_STACK_SIZE
	.align		4
.L_6:
        /*0024*/ 	.byte	0x04, 0x12
        /*0026*/ 	.short	(.L_8 - .L_7)
	.align		4
.L_7:
        /*0028*/ 	.word	index@(triton_poi_fused__unsafe_index_elu_19)
        /*002c*/ 	.word	0x00000000
.L_8:


//--------------------- .nv.info.triton_poi_fused__unsafe_index_elu_19 --------------------------
	.section	.nv.info.triton_poi_fused__unsafe_index_elu_19,"",@"SHT_CUDA_INFO"
	.sectionflags	@""
	.align	4


	//----- nvinfo : EIATTR_CUDA_API_VERSION
	.align		4
        /*0000*/ 	.byte	0x04, 0x37
        /*0002*/ 	.short	(.L_10 - .L_9)
.L_9:
        /*0004*/ 	.word	0x0000007c


	//----- nvinfo : EIATTR_KPARAM_INFO
	.align		4
.L_10:
        /*0008*/ 	.byte	0x04, 0x17
        /*000a*/ 	.short	(.L_12 - .L_11)
.L_11:
        /*000c*/ 	.word	0x00000000
        /*0010*/ 	.short	0x0003
        /*0012*/ 	.short	0x0018
        /*0014*/ 	.byte	0x00, 0xf0, 0x11, 0x00


	//----- nvinfo : EIATTR_KPARAM_INFO
	.align		4
.L_12:
        /*0018*/ 	.byte	0x04, 0x17
        /*001a*/ 	.short	(.L_14 - .L_13)
.L_13:
        /*001c*/ 	.word	0x00000000
        /*0020*/ 	.short	0x0002
        /*0022*/ 	.short	0x0010
        /*0024*/ 	.byte	0x00, 0xf4, 0x21, 0x00


	//----- nvinfo : EIATTR_KPARAM_INFO
	.align		4
.L_14:
        /*0028*/ 	.byte	0x04, 0x17
        /*002a*/ 	.short	(.L_16 - .L_15)
.L_15:
        /*002c*/ 	.word	0x00000000
        /*0030*/ 	.short	0x0001
        /*0032*/ 	.short	0x0008
        /*0034*/ 	.byte	0x00, 0xf4, 0x21, 0x00


	//----- nvinfo : EIATTR_KPARAM_INFO
	.align		4
.L_16:
        /*0038*/ 	.byte	0x04, 0x17
        /*003a*/ 	.short	(.L_18 - .L_17)
.L_17:
        /*003c*/ 	.word	0x00000000
        /*0040*/ 	.short	0x0000
        /*0042*/ 	.short	0x0000
        /*0044*/ 	.byte	0x00, 0xf4, 0x21, 0x00


	//----- nvinfo : EIATTR_SPARSE_MMA_MASK
	.align		4
.L_18:
        /*0048*/ 	.byte	0x03, 0x50
        /*004a*/ 	.short	0x0000


	//----- nvinfo : EIATTR_MAXREG_COUNT
	.align		4
        /*004c*/ 	.byte	0x03, 0x1b
        /*004e*/ 	.short	0x00ff


	//----- nvinfo : EIATTR_EXIT_INSTR_OFFSETS
	.align		4
        /*0050*/ 	.byte	0x04, 0x1c
        /*0052*/ 	.short	(.L_20 - .L_19)


	//   ....[0]....
.L_19:
        /*0054*/ 	.word	0x00001490


	//----- nvinfo : EIATTR_REQNTID
	.align		4
.L_20:
        /*0058*/ 	.byte	0x04, 0x10
        /*005a*/ 	.short	(.L_22 - .L_21)
.L_21:
        /*005c*/ 	.word	0x00000080
        /*0060*/ 	.word	0x00000001
        /*0064*/ 	.word	0x00000001


	//----- nvinfo : EIATTR_CBANK_PARAM_SIZE
	.align		4
.L_22:
        /*0068*/ 	.byte	0x03, 0x19
        /*006a*/ 	.short	0x001c


	//----- nvinfo : EIATTR_PARAM_CBANK
	.align		4
        /*006c*/ 	.byte	0x04, 0x0a
        /*006e*/ 	.short	(.L_24 - .L_23)
	.align		4
.L_23:
        /*0070*/ 	.word	index@(.nv.constant0.triton_poi_fused__unsafe_index_elu_19)
        /*0074*/ 	.short	0x0210
        /*0076*/ 	.short	0x001c


	//----- nvinfo : EIATTR_SW_WAR
	.align		4
.L_24:
        /*0078*/ 	.byte	0x04, 0x36
        /*007a*/ 	.short	(.L_26 - .L_25)
.L_25:
        /*007c*/ 	.word	0x00000008
.L_26:


//--------------------- .nv.callgraph             --------------------------
	.section	.nv.callgraph,"",@"SHT_CUDA_CALLGRAPH"
	.align	4
	.sectionentsize	8
	.align		4
        /*0000*/ 	.word	0x00000000
	.align		4
        /*0004*/ 	.word	0xffffffff
	.align		4
        /*0008*/ 	.word	0x00000000
	.align		4
        /*000c*/ 	.word	0xfffffffe
	.align		4
        /*0010*/ 	.word	0x00000000
	.align		4
        /*0014*/ 	.word	0xfffffffd
	.align		4
        /*0018*/ 	.word	0x00000000
	.align		4
        /*001c*/ 	.word	0xfffffffc


//--------------------- .nv.constant4             --------------------------
	.section	.nv.constant4,"a",@progbits
	.align	8
	.align		8
.nv.constant4:
        /*0000*/ 	.dword	_$_str


//--------------------- .text.triton_poi_fused__unsafe_index_elu_19 --------------------------
	.section	.text.triton_poi_fused__unsafe_index_elu_19,"ax",@progbits
	.align	128
        .global         triton_poi_fused__unsafe_index_elu_19
        .type           triton_poi_fused__unsafe_index_elu_19,@function
        .size           triton_poi_fused__unsafe_index_elu_19,(.L_x_1 - triton_poi_fused__unsafe_index_elu_19)
        .other          triton_poi_fused__unsafe_index_elu_19,@"STO_CUDA_ENTRY STV_DEFAULT"
triton_poi_fused__unsafe_index_elu_19:
.text.triton_poi_fused__unsafe_index_elu_19:
[----:B------:R-:W-:Y:S01]  /*0000*/  LDC R1, c[0x0][0x28] ;  /* 0x00000a00ff017b82 */ /* 0x000fe20000000800 */
[----:B------:R-:W1:Y:S07]  /*0010*/  S2R R0, SR_TID.X ;  /* 0x0000000000007919 */ /* 0x000e6e0000002100 */
[----:B------:R-:W2:Y:S01]  /*0020*/  LDC.64 R4, c[0x0][0x210] ;  /* 0x00008400ff047b82 */ /* 0x000ea20000000a00 */
[----:B------:R-:W-:Y:S01]  /*0030*/  ULDC.64 UR4, c[0x0][0x208] ;  /* 0x0000820000047ab9 */ /* 0x000fe20000000a00 */
[----:B------:R-:W-:Y:S01]  /*0040*/  ULDC.64 UR6, c[0x0][0x218] ;  /* 0x0000860000067ab9 */ /* 0x000fe20000000a00 */
[----:B------:R-:W3:Y:S01]  /*0050*/  S2R R3, SR_CTAID.X ;  /* 0x0000000000037919 */ /* 0x000ee20000002500 */
[----:B-1----:R-:W-:Y:S01]  /*0060*/  IMAD.SHL.U32 R0, R0, 0x4, RZ ;  /* 0x0000000400007824 */ /* 0x002fe200078e00ff */
[----:B---3--:R-:W-:-:S04]  /*0070*/  SHF.R.S32.HI R17, RZ, 0x15, R3 ;  /* 0x00000015ff117819 */ /* 0x008fc80000011403 */
[----:B------:R-:W-:Y:S02]  /*0080*/  LOP3.LUT R0, R0, 0x1fc, RZ, 0xc0, !PT ;  /* 0x000001fc00007812 */ /* 0x000fe400078ec0ff */
[----:B------:R-:W-:-:S03]  /*0090*/  SGXT R17, R17, 0x1 ;  /* 0x000000011111781a */ /* 0x000fc60000000200 */
[----:B------:R-:W-:-:S04]  /*00a0*/  IMAD R2, R3, 0x400, R0 ;  /* 0x0000040003027824 */ /* 0x000fc800078e0200 */
[----:B------:R-:W-:-:S05]  /*00b0*/  VIADD R0, R2, 0x200 ;  /* 0x0000020002007836 */ /* 0x000fca0000000000 */
[----:B------:R-:W-:-:S04]  /*00c0*/  LEA.HI R3, R17, R0, RZ, 0x3 ;  /* 0x0000000011037211 */ /* 0x000fc800078f18ff */
[----:B------:R-:W-:Y:S02]  /*00d0*/  SHF.R.S32.HI R6, RZ, 0x3, R3 ;  /* 0x00000003ff067819 */ /* 0x000fe40000011403 */
[----:B------:R-:W-:Y:S02]  /*00e0*/  SHF.R.S32.HI R3, RZ, 0x1f, R2 ;  /* 0x0000001fff037819 */ /* 0x000fe40000011402 */
[----:B------:R-:W-:Y:S02]  /*00f0*/  LEA.HI R7, R6, R6, RZ, 0x3 ;  /* 0x0000000606077211 */ /* 0x000fe400078f18ff */
[----:B------:R-:W-:Y:S02]  /*0100*/  LEA.HI R3, R3, R2, RZ, 0x3 ;  /* 0x0000000203037211 */ /* 0x000fe400078f18ff */
[----:B------:R-:W-:Y:S02]  /*0110*/  LOP3.LUT R7, R7, 0xfffffff8, RZ, 0xc0, !PT ;  /* 0xfffffff807077812 */ /* 0x000fe400078ec0ff */
[----:B------:R-:W-:-:S02]  /*0120*/  LOP3.LUT R9, R3, 0xfffffff8, RZ, 0xc0, !PT ;  /* 0xfffffff803097812 */ /* 0x000fc400078ec0ff */
[----:B------:R-:W-:Y:S01]  /*0130*/  SHF.R.S32.HI R3, RZ, 0x3, R3 ;  /* 0x00000003ff037819 */ /* 0x000fe20000011403 */
[----:B------:R-:W-:Y:S02]  /*0140*/  IMAD.IADD R7, R6, 0x1, -R7 ;  /* 0x0000000106077824 */ /* 0x000fe400078e0a07 */
[----:B------:R-:W-:Y:S02]  /*0150*/  IMAD.IADD R9, R2, 0x1, -R9 ;  /* 0x0000000102097824 */ /* 0x000fe400078e0a09 */
[----:B--2---:R-:W-:-:S06]  /*0160*/  IMAD.WIDE R14, R7, 0x8, R4 ;  /* 0x00000008070e7825 */ /* 0x004fcc00078e0204 */
[----:B------:R-:W2:Y:S01]  /*0170*/  LDG.E.EL.64 R14, desc[UR4][R14.64] ;  /* 0x000000040e0e7981 */ /* 0x000ea2000c2e1b00 */
[----:B------:R-:W-:Y:S01]  /*0180*/  IMAD.WIDE R8, R9, 0x8, R4 ;  /* 0x0000000809087825 */ /* 0x000fe200078e0204 */
[----:B------:R-:W-:-:S04]  /*0190*/  LEA.HI R6, R3, R3, RZ, 0x3 ;  /* 0x0000000303067211 */ /* 0x000fc800078f18ff */
[----:B------:R-:W-:Y:S01]  /*01a0*/  LOP3.LUT R6, R6, 0xfffffff8, RZ, 0xc0, !PT ;  /* 0xfffffff806067812 */ /* 0x000fe200078ec0ff */
[----:B------:R-:W3:Y:S04]  /*01b0*/  LDG.E.EL.128 R8, desc[UR4][R8.64] ;  /* 0x0000000408087981 */ /* 0x000ee8000c2e1d00 */
[----:B------:R-:W-:-:S04]  /*01c0*/  IMAD.IADD R13, R3, 0x1, -R6 ;  /* 0x00000001030d7824 */ /* 0x000fc800078e0a06 */
[----:B------:R-:W-:-:S06]  /*01d0*/  IMAD.WIDE R12, R13, 0x8, R4 ;  /* 0x000000080d0c7825 */ /* 0x000fcc00078e0204 */
[----:B------:R-:W4:Y:S01]  /*01e0*/  LDG.E.EL.64 R12, desc[UR4][R12.64] ;  /* 0x000000040c0c7981 */ /* 0x000f22000c2e1b00 */
[----:B------:R-:W-:-:S05]  /*01f0*/  VIADD R6, R2, 0x2 ;  /* 0x0000000202067836 */ /* 0x000fca0000000000 */
[----:B------:R-:W-:-:S04]  /*0200*/  LEA.HI R3, R17, R6, RZ, 0x3 ;  /* 0x0000000611037211 */ /* 0x000fc800078f18ff */
[----:B------:R-:W-:-:S05]  /*0210*/  LOP3.LUT R3, R3, 0xfffffff8, RZ, 0xc0, !PT ;  /* 0xfffffff803037812 */ /* 0x000fca00078ec0ff */
[----:B------:R-:W-:-:S04]  /*0220*/  IMAD.IADD R3, R6, 0x1, -R3 ;  /* 0x0000000106037824 */ /* 0x000fc800078e0a03 */
[----:B------:R-:W-:-:S06]  /*0230*/  IMAD.WIDE R4, R3, 0x8, R4 ;  /* 0x0000000803047825 */ /* 0x000fcc00078e0204 */
[----:B------:R-:W5:Y:S01]  /*0240*/  LDG.E.EL.128 R4, desc[UR4][R4.64] ;  /* 0x0000000404047981 */ /* 0x000f62000c2e1d00 */
[----:B------:R-:W-:-:S04]  /*0250*/  LEA.HI R0, R17, R0, RZ, 0x6 ;  /* 0x0000000011007211 */ /* 0x000fc800078f30ff */
[----:B------:R-:W-:Y:S02]  /*0260*/  SHF.R.S32.HI R0, RZ, 0x6, R0 ;  /* 0x00000006ff007819 */ /* 0x000fe40000011400 */
[----:B------:R-:W-:-:S04]  /*0270*/  LEA.HI R17, R17, R2, RZ, 0x6 ;  /* 0x0000000211117211 */ /* 0x000fc800078f30ff */
[----:B------:R-:W-:-:S05]  /*0280*/  SHF.R.S32.HI R17, RZ, 0x6, R17 ;  /* 0x00000006ff117819 */ /* 0x000fca0000011411 */
[----:B------:R-:W-:Y:S01]  /*0290*/  IMAD.SHL.U32 R17, R17, 0x10, RZ ;  /* 0x0000001011117824 */ /* 0x000fe200078e00ff */
[----:B--2---:R-:W-:-:S04]  /*02a0*/  SHF.R.U32.HI R3, RZ, 0x1d, R15 ;  /* 0x0000001dff037819 */ /* 0x004fc8000001160f */
[----:B------:R-:W-:Y:S02]  /*02b0*/  LOP3.LUT R3, R3, 0x4, RZ, 0xc0, !PT ;  /* 0x0000000403037812 */ /* 0x000fe400078ec0ff */
[----:B---3--:R-:W-:Y:S02]  /*02c0*/  SHF.R.U32.HI R16, RZ, 0x1b, R9 ;  /* 0x0000001bff107819 */ /* 0x008fe40000011609 */
[----:B------:R-:W-:Y:S02]  /*02d0*/  IADD3 R3, P0, R14, R3, RZ ;  /* 0x000000030e037210 */ /* 0x000fe40007f1e0ff */
[----:B------:R-:W-:-:S03]  /*02e0*/  LOP3.LUT R16, R16, 0x10, RZ, 0xc0, !PT ;  /* 0x0000001010107812 */ /* 0x000fc600078ec0ff */
[----:B------:R-:W-:Y:S01]  /*02f0*/  IMAD.X R18, RZ, RZ, R15, P0 ;  /* 0x000000ffff127224 */ /* 0x000fe200000e060f */
[----:B------:R-:W-:Y:S01]  /*0300*/  LEA R19, P0, R8, UR6, 0x2 ;  /* 0x0000000608137c11 */ /* 0x000fe2000f8010ff */
[C---:B------:R-:W-:Y:S02]  /*0310*/  IMAD.SHL.U32 R14, R3.reuse, 0x10, RZ ;  /* 0x00000010030e7824 */ /* 0x040fe400078e00ff */
[----:B------:R-:W-:Y:S01]  /*0320*/  IMAD.SHL.U32 R15, R0, 0x10, RZ ;  /* 0x00000010000f7824 */ /* 0x000fe200078e00ff */
[----:B------:R-:W-:Y:S02]  /*0330*/  SHF.L.U64.HI R3, R3, 0x4, R18 ;  /* 0x0000000403037819 */ /* 0x000fe40000010212 */
[----:B------:R-:W-:Y:S02]  /*0340*/  LEA.HI.X R18, R8, UR7, R9, 0x2, P0 ;  /* 0x0000000708127c11 */ /* 0x000fe400080f1409 */
[----:B------:R-:W-:Y:S02]  /*0350*/  IADD3 R8, P0, P1, R14, R19, R16 ;  /* 0x000000130e087210 */ /* 0x000fe4000791e010 */
[----:B----4-:R-:W-:-:S02]  /*0360*/  SHF.R.U32.HI R23, RZ, 0x1d, R13 ;  /* 0x0000001dff177819 */ /* 0x010fc4000001160d */
[----:B------:R-:W-:Y:S02]  /*0370*/  IADD3.X R9, R3, R18, RZ, P0, P1 ;  /* 0x0000001203097210 */ /* 0x000fe400007e24ff */
[----:B------:R-:W-:Y:S01]  /*0380*/  LOP3.LUT R23, R23, 0x4, RZ, 0xc0, !PT ;  /* 0x0000000417177812 */ /* 0x000fe200078ec0ff */
[----:B------:R-:W-:-:S03]  /*0390*/  IMAD.WIDE R20, R15, 0x4, R8 ;  /* 0x000000040f147825 */ /* 0x000fc600078e0208 */
[----:B------:R-:W-:Y:S02]  /*03a0*/  IADD3 R8, P0, R12, R23, RZ ;  /* 0x000000170c087210 */ /* 0x000fe40007f1e0ff */
[----:B------:R1:W2:Y:S03]  /*03b0*/  LDG.E.EL R0, desc[UR4][R20.64] ;  /* 0x0000000414007981 */ /* 0x0002a6000c2e1900 */
[----:B------:R-:W-:Y:S02]  /*03c0*/  IMAD.X R13, RZ, RZ, R13, P0 ;  /* 0x000000ffff0d7224 */ /* 0x000fe400000e060d */
[----:B------:R-:W-:-:S03]  /*03d0*/  IMAD.SHL.U32 R12, R8, 0x10, RZ ;  /* 0x00000010080c7824 */ /* 0x000fc600078e00ff */
[----:B------:R-:W-:Y:S02]  /*03e0*/  SHF.L.U64.HI R13, R8, 0x4, R13 ;  /* 0x00000004080d7819 */ /* 0x000fe4000001020d */
[----:B------:R-:W-:Y:S02]  /*03f0*/  IADD3 R8, P0, P1, R12, R19, R16 ;  /* 0x000000130c087210 */ /* 0x000fe4000791e010 */
[----:B------:R-:W-:Y:S02]  /*0400*/  SHF.R.U32.HI R16, RZ, 0x1b, R11 ;  /* 0x0000001bff107819 */ /* 0x000fe4000001160b */
[----:B------:R-:W-:Y:S02]  /*0410*/  IADD3.X R9, R13, R18, RZ, P0, P1 ;  /* 0x000000120d097210 */ /* 0x000fe400007e24ff */
[----:B-1----:R-:W-:Y:S01]  /*0420*/  LEA R20, P0, R10, UR6, 0x2 ;  /* 0x000000060a147c11 */ /* 0x002fe2000f8010ff */
[----:B------:R-:W-:Y:S01]  /*0430*/  IMAD.WIDE R18, R17, 0x4, R8 ;  /* 0x0000000411127825 */ /* 0x000fe200078e0208 */
[----:B------:R-:W-:-:S02]  /*0440*/  LOP3.LUT R9, R16, 0x10, RZ, 0xc0, !PT ;  /* 0x0000001010097812 */ /* 0x000fc400078ec0ff */
[----:B------:R-:W-:Y:S02]  /*0450*/  LEA.HI.X R16, R10, UR7, R11, 0x2, P0 ;  /* 0x000000070a107c11 */ /* 0x000fe400080f140b */
[--C-:B------:R-:W-:Y:S01]  /*0460*/  IADD3 R22, P0, P1, R12, R20, R9.reuse ;  /* 0x000000140c167210 */ /* 0x100fe2000791e009 */
[----:B------:R1:W3:Y:S03]  /*0470*/  LDG.E.EL R8, desc[UR4][R18.64] ;  /* 0x0000000412087981 */ /* 0x0002e6000c2e1900 */
[----:B------:R-:W-:Y:S02]  /*0480*/  IADD3.X R23, R13, R16, RZ, P0, P1 ;  /* 0x000000100d177210 */ /* 0x000fe400007e24ff */
[----:B------:R-:W-:Y:S01]  /*0490*/  IADD3 R10, P0, P1, R14, R20, R9 ;  /* 0x000000140e0a7210 */ /* 0x000fe2000791e009 */
[----:B------:R-:W-:-:S05]  /*04a0*/  IMAD.WIDE R22, R17, 0x4, R22 ;  /* 0x0000000411167825 */ /* 0x000fca00078e0216 */
[----:B------:R4:W3:Y:S01]  /*04b0*/  LDG.E.EL R9, desc[UR4][R22.64] ;  /* 0x0000000416097981 */ /* 0x0008e2000c2e1900 */
[----:B------:R-:W-:-:S03]  /*04c0*/  IADD3.X R11, R3, R16, RZ, P0, P1 ;  /* 0x00000010030b7210 */ /* 0x000fc600007e24ff */
[----:B------:R-:W-:Y:S01]  /*04d0*/  IMAD.WIDE R24, R15, 0x4, R10 ;  /* 0x000000040f187825 */ /* 0x000fe200078e020a */
[--C-:B-----5:R-:W-:Y:S02]  /*04e0*/  SHF.R.U32.HI R11, RZ, 0x1b, R5.reuse ;  /* 0x0000001bff0b7819 */ /* 0x120fe40000011605 */
[C---:B------:R-:W-:Y:S02]  /*04f0*/  LEA R16, P0, R4.reuse, UR6, 0x2 ;  /* 0x0000000604107c11 */ /* 0x040fe4000f8010ff */
[----:B-1----:R-:W-:Y:S01]  /*0500*/  LOP3.LUT R19, R11, 0x10, RZ, 0xc0, !PT ;  /* 0x000000100b137812 */ /* 0x002fe200078ec0ff */
[----:B------:R-:W5:Y:S01]  /*0510*/  LDG.E.EL R10, desc[UR4][R24.64] ;  /* 0x00000004180a7981 */ /* 0x000f62000c2e1900 */
[----:B------:R-:W-:Y:S02]  /*0520*/  LEA.HI.X R18, R4, UR7, R5, 0x2, P0 ;  /* 0x0000000704127c11 */ /* 0x000fe400080f1405 */
[----:B------:R-:W-:-:S04]  /*0530*/  IADD3 R4, P0, P1, R12, R16, R19 ;  /* 0x000000100c047210 */ /* 0x000fc8000791e013 */
[----:B------:R-:W-:-:S03]  /*0540*/  IADD3.X R5, R13, R18, RZ, P0, P1 ;  /* 0x000000120d057210 */ /* 0x000fc600007e24ff */
[----:B------:R-:W-:-:S05]  /*0550*/  IMAD.WIDE R20, R17, 0x4, R4 ;  /* 0x0000000411147825 */ /* 0x000fca00078e0204 */
[----:B------:R1:W5:Y:S01]  /*0560*/  LDG.E.EL R11, desc[UR4][R20.64] ;  /* 0x00000004140b7981 */ /* 0x000362000c2e1900 */
[----:B----4-:R-:W-:Y:S02]  /*0570*/  SHF.R.U32.HI R23, RZ, 0x1b, R7 ;  /* 0x0000001bff177819 */ /* 0x010fe40000011607 */
[----:B------:R-:W-:Y:S02]  /*0580*/  IADD3 R4, P1, P2, R14, R16, R19 ;  /* 0x000000100e047210 */ /* 0x000fe40007a3e013 */
[C---:B------:R-:W-:Y:S02]  /*0590*/  LEA R16, P0, R6.reuse, UR6, 0x2 ;  /* 0x0000000606107c11 */ /* 0x040fe4000f8010ff */
[----:B------:R-:W-:Y:S02]  /*05a0*/  LOP3.LUT R23, R23, 0x10, RZ, 0xc0, !PT ;  /* 0x0000001017177812 */ /* 0x000fe400078ec0ff */
[----:B------:R-:W-:Y:S02]  /*05b0*/  IADD3.X R5, R3, R18, RZ, P1, P2 ;  /* 0x0000001203057210 */ /* 0x000fe40000fe44ff */
[----:B------:R-:W-:-:S02]  /*05c0*/  LEA.HI.X R22, R6, UR7, R7, 0x2, P0 ;  /* 0x0000000706167c11 */ /* 0x000fc400080f1407 */
[----:B------:R-:W-:Y:S01]  /*05d0*/  IADD3 R12, P0, P1, R12, R16, R23 ;  /* 0x000000100c0c7210 */ /* 0x000fe2000791e017 */
[----:B------:R-:W-:-:S03]  /*05e0*/  IMAD.WIDE R18, R15, 0x4, R4 ;  /* 0x000000040f127825 */ /* 0x000fc600078e0204 */
[----:B------:R-:W-:Y:S02]  /*05f0*/  IADD3.X R13, R13, R22, RZ, P0, P1 ;  /* 0x000000160d0d7210 */ /* 0x000fe400007e24ff */
[----:B------:R-:W-:Y:S01]  /*0600*/  IADD3 R4, P0, P1, R14, R16, R23 ;  /* 0x000000100e047210 */ /* 0x000fe2000791e017 */
[----:B------:R-:W4:Y:S01]  /*0610*/  LDG.E.EL R6, desc[UR4][R18.64] ;  /* 0x0000000412067981 */ /* 0x000f22000c2e1900 */
[----:B------:R-:W-:Y:S02]  /*0620*/  IMAD.WIDE R16, R17, 0x4, R12 ;  /* 0x0000000411107825 */ /* 0x000fe400078e020c */
[----:B------:R-:W-:-:S03]  /*0630*/  IADD3.X R5, R3, R22, RZ, P0, P1 ;  /* 0x0000001603057210 */ /* 0x000fc600007e24ff */
[----:B------:R-:W4:Y:S01]  /*0640*/  LDG.E.EL R7, desc[UR4][R16.64] ;  /* 0x0000000410077981 */ /* 0x000f22000c2e1900 */
[----:B------:R-:W-:-:S05]  /*0650*/  IMAD.WIDE R4, R15, 0x4, R4 ;  /* 0x000000040f047825 */ /* 0x000fca00078e0204 */
[----:B------:R1:W4:Y:S01]  /*0660*/  LDG.E.EL R12, desc[UR4][R4.64] ;  /* 0x00000004040c7981 */ /* 0x000322000c2e1900 */
[C---:B--2---:R-:W-:Y:S01]  /*0670*/  FMUL R14, R0.reuse, 1.4426950216293334961 ;  /* 0x3fb8aa3b000e7820 */ /* 0x044fe20000400000 */
[C---:B------:R-:W-:Y:S01]  /*0680*/  FADD.FTZ R3, |R0|.reuse, -RZ ;  /* 0x800000ff00037221 */ /* 0x040fe20000010200 */
[----:B------:R-:W-:-:S04]  /*0690*/  FSETP.NEU.AND P5, PT, R0, RZ, PT ;  /* 0x000000ff0000720b */ /* 0x000fc80003fad000 */
[----:B------:R-:W1:Y:S01]  /*06a0*/  FRND R14, R14 ;  /* 0x0000000e000e7307 */ /* 0x000e620000201000 */
[----:B------:R-:W-:Y:S01]  /*06b0*/  FSETP.GEU.AND P0, PT, R3, 0.40999999642372131348, PT ;  /* 0x3ed1eb850300780b */ /* 0x000fe20003f0e000 */
[----:B------:R-:W-:-:S03]  /*06c0*/  IMAD.MOV.U32 R3, RZ, RZ, 0x3ab5ebe6 ;  /* 0x3ab5ebe6ff037424 */ /* 0x000fc600078e00ff */
[----:B-1----:R-:W-:Y:S01]  /*06d0*/  FSEL R21, R14, RZ, P0 ;  /* 0x000000ff0e157208 */ /* 0x002fe20000000000 */
[C---:B---3--:R-:W-:Y:S01]  /*06e0*/  FMUL R13, R8.reuse, 1.4426950216293334961 ;  /* 0x3fb8aa3b080d7820 */ /* 0x048fe20000400000 */
[----:B0-----:R-:W-:Y:S02]  /*06f0*/  FADD.FTZ R4, |R8|, -RZ ;  /* 0x800000ff08047221 */ /* 0x001fe40000010200 */
[C---:B------:R-:W-:Y:S01]  /*0700*/  FSETP.NEU.AND P1, PT, R21.reuse, 128, PT ;  /* 0x430000001500780b */ /* 0x040fe20003f2d000 */
[----:B------:R-:W-:-:S03]  /*0710*/  FFMA.FTZ R18, -R21, 0.693145751953125, R0 ;  /* 0x3f31720015127823 */ /* 0x000fc60000010100 */
[C---:B------:R-:W-:Y:S01]  /*0720*/  FSEL R17, R21.reuse, 127, P1 ;  /* 0x42fe000015117808 */ /* 0x040fe20000800000 */
[C---:B------:R-:W-:Y:S01]  /*0730*/  FFMA.FTZ R18, -R21.reuse, 1.428606765330187045e-06, R18 ;  /* 0x35bfbe8e15127823 */ /* 0x040fe20000010112 */
[----:B------:R-:W-:Y:S01]  /*0740*/  FRND R13, R13 ;  /* 0x0000000d000d7307 */ /* 0x000fe20000201000 */
[----:B------:R-:W-:Y:S02]  /*0750*/  FSEL R21, R21, 127, P1 ;  /* 0x42fe000015157808 */ /* 0x000fe40000800000 */
[----:B------:R-:W-:Y:S01]  /*0760*/  FFMA.FTZ R5, R18, R3, 0.0083824126049876213074 ;  /* 0x3c09566312057423 */ /* 0x000fe20000010003 */
[----:B------:R-:W-:Y:S01]  /*0770*/  FSETP.GEU.AND P0, PT, R4, 0.40999999642372131348, PT ;  /* 0x3ed1eb850400780b */ /* 0x000fe20003f0e000 */
[----:B------:R-:W-:Y:S01]  /*0780*/  FADD.FTZ R16, |R9|, -RZ ;  /* 0x800000ff09107221 */ /* 0x000fe20000010200 */
[----:B------:R-:W-:Y:S01]  /*0790*/  FSETP.GEU.AND P3, PT, R21, -25, PT ;  /* 0xc1c800001500780b */ /* 0x000fe20003f6e000 */
[----:B------:R-:W-:Y:S01]  /*07a0*/  FFMA.FTZ R15, R18, R5, 0.041667830199003219604 ;  /* 0x3d2aabe3120f7423 */ /* 0x000fe20000010005 */
[----:B------:R-:W-:Y:S01]  /*07b0*/  FMUL R5, R9, 1.4426950216293334961 ;  /* 0x3fb8aa3b09057820 */ /* 0x000fe20000400000 */
[----:B------:R5:W0:Y:S01]  /*07c0*/  MUFU.EX2 R14, R17 ;  /* 0x00000011000e7308 */ /* 0x000a220000000800 */
[----:B------:R-:W-:Y:S01]  /*07d0*/  FSETP.GEU.AND P2, PT, R16, 0.40999999642372131348, PT ;  /* 0x3ed1eb851000780b */ /* 0x000fe20003f4e000 */
[----:B------:R-:W-:Y:S01]  /*07e0*/  FFMA.FTZ R19, R18, R15, 0.16666397452354431152 ;  /* 0x3e2aa9f612137423 */ /* 0x000fe2000001000f */
[----:B------:R-:W-:-:S02]  /*07f0*/  FSETP.GT.AND P4, PT, R21, 128, PT ;  /* 0x430000001500780b */ /* 0x000fc40003f84000 */
[----:B------:R-:W-:Y:S01]  /*0800*/  FSETP.NEU.AND P6, PT, R9, RZ, PT ;  /* 0x000000ff0900720b */ /* 0x000fe20003fcd000 */
[----:B------:R-:W-:Y:S02]  /*0810*/  FFMA.FTZ R19, R18, R19, 0.49999994039535522461 ;  /* 0x3efffffe12137423 */ /* 0x000fe40000010013 */
[----:B------:R1:W2:Y:S01]  /*0820*/  FRND R15, R5 ;  /* 0x00000005000f7307 */ /* 0x0002a20000201000 */
[----:B-----5:R-:W-:Y:S01]  /*0830*/  FMUL R17, R10, 1.4426950216293334961 ;  /* 0x3fb8aa3b0a117820 */ /* 0x020fe20000400000 */
[----:B------:R-:W-:Y:S01]  /*0840*/  FMUL R19, R18, R19 ;  /* 0x0000001312137220 */ /* 0x000fe20000400000 */
[----:B------:R-:W-:-:S03]  /*0850*/  FADD.FTZ R20, |R10|, -RZ ;  /* 0x800000ff0a147221 */ /* 0x000fc60000010200 */
[----:B------:R-:W-:Y:S01]  /*0860*/  FFMA.FTZ R19, R18, R19, R18 ;  /* 0x0000001312137223 */ /* 0x000fe20000010012 */
[----:B0-----:R-:W-:Y:S01]  /*0870*/  FADD R21, R14, -1 ;  /* 0xbf8000000e157421 */ /* 0x001fe20000000000 */
[----:B-1----:R-:W-:-:S03]  /*0880*/  FSEL R5, R13, RZ, P0 ;  /* 0x000000ff0d057208 */ /* 0x002fc60000000000 */
[----:B------:R-:W-:Y:S01]  /*0890*/  FFMA.FTZ R19, R14, R19, R21 ;  /* 0x000000130e137223 */ /* 0x000fe20000010015 */
[----:B------:R0:W-:Y:S01]  /*08a0*/  FRND R13, R17 ;  /* 0x00000011000d7307 */ /* 0x0001e20000201000 */
[----:B------:R-:W-:Y:S01]  /*08b0*/  FFMA.FTZ R14, -R5, 0.693145751953125, R8 ;  /* 0x3f317200050e7823 */ /* 0x000fe20000010108 */
[----:B--2---:R-:W-:Y:S01]  /*08c0*/  FSEL R4, R15, RZ, P2 ;  /* 0x000000ff0f047208 */ /* 0x004fe20001000000 */
[----:B------:R-:W-:Y:S01]  /*08d0*/  @!P1 FADD R19, R19, R19 ;  /* 0x0000001313139221 */ /* 0x000fe20000000000 */
[C---:B------:R-:W-:Y:S01]  /*08e0*/  FSETP.NEU.AND P2, PT, R5.reuse, 128, PT ;  /* 0x430000000500780b */ /* 0x040fe20003f4d000 */
[C---:B------:R-:W-:Y:S01]  /*08f0*/  FFMA.FTZ R14, -R5.reuse, 1.428606765330187045e-06, R14 ;  /* 0x35bfbe8e050e7823 */ /* 0x040fe2000001010e */
[C---:B------:R-:W-:Y:S01]  /*0900*/  FSETP.NEU.AND P0, PT, R4.reuse, 128, PT ;  /* 0x430000000400780b */ /* 0x040fe20003f0d000 */
[----:B------:R-:W-:Y:S01]  /*0910*/  FFMA.FTZ R15, -R4, 0.693145751953125, R9 ;  /* 0x3f317200040f7823 */ /* 0x000fe20000010109 */
[----:B------:R-:W-:Y:S01]  /*0920*/  FSEL R16, R5, 127, P2 ;  /* 0x42fe000005107808 */ /* 0x000fe20001000000 */
[----:B------:R-:W-:Y:S01]  /*0930*/  FFMA.FTZ R23, R14, R3, 0.0083824126049876213074 ;  /* 0x3c0956630e177423 */ /* 0x000fe20000010003 */
[----:B------:R-:W-:Y:S01]  /*0940*/  FSEL R19, R19, +INF , !P4 ;  /* 0x7f80000013137808 */ /* 0x000fe20006000000 */
[----:B------:R-:W-:Y:S01]  /*0950*/  FFMA.FTZ R18, -R4, 1.428606765330187045e-06, R15 ;  /* 0x35bfbe8e04127823 */ /* 0x000fe2000001010f */
[----:B0-----:R-:W-:Y:S01]  /*0960*/  FADD R17, R0, R0 ;  /* 0x0000000000117221 */ /* 0x001fe20000000000 */
[----:B------:R-:W-:Y:S01]  /*0970*/  FSEL R15, R4, 127, P0 ;  /* 0x42fe0000040f7808 */ /* 0x000fe20000000000 */
[----:B------:R-:W-:Y:S01]  /*0980*/  FFMA.FTZ R23, R14, R23, 0.041667830199003219604 ;  /* 0x3d2aabe30e177423 */ /* 0x000fe20000010017 */
[C---:B------:R-:W-:Y:S01]  /*0990*/  FFMA.FTZ R21, R18.reuse, R3, 0.0083824126049876213074 ;  /* 0x3c09566312157423 */ /* 0x040fe20000010003 */
[----:B------:R-:W0:Y:S01]  /*09a0*/  MUFU.EX2 R16, R16 ;  /* 0x0000001000107308 */ /* 0x000e220000000800 */
[----:B------:R-:W-:Y:S01]  /*09b0*/  @P5 FSEL R17, R19, -1, P3 ;  /* 0xbf80000013115808 */ /* 0x000fe20001800000 */
[----:B------:R-:W-:Y:S01]  /*09c0*/  FMUL R19, R11, 1.4426950216293334961 ;  /* 0x3fb8aa3b0b137820 */ /* 0x000fe20000400000 */
[----:B------:R-:W-:Y:S01]  /*09d0*/  FFMA.FTZ R21, R18, R21, 0.041667830199003219604 ;  /* 0x3d2aabe312157423 */ /* 0x000fe20000010015 */
[----:B------:R-:W-:Y:S01]  /*09e0*/  FFMA.FTZ R23, R14, R23, 0.16666397452354431152 ;  /* 0x3e2aa9f60e177423 */ /* 0x000fe20000010017 */
[----:B------:R-:W-:-:S02]  /*09f0*/  FSEL R5, R5, 127, P2 ;  /* 0x42fe000005057808 */ /* 0x000fc40001000000 */
[----:B------:R-:W-:Y:S01]  /*0a00*/  FFMA.FTZ R21, R18, R21, 0.16666397452354431152 ;  /* 0x3e2aa9f612157423 */ /* 0x000fe20000010015 */
[----:B------:R-:W1:Y:S01]  /*0a10*/  MUFU.EX2 R15, R15 ;  /* 0x0000000f000f7308 */ /* 0x000e620000000800 */
[----:B------:R-:W-:Y:S01]  /*0a20*/  FFMA.FTZ R23, R14, R23, 0.49999994039535522461 ;  /* 0x3efffffe0e177423 */ /* 0x000fe20000010017 */
[C---:B------:R-:W-:Y:S01]  /*0a30*/  FSETP.GEU.AND P3, PT, R5.reuse, -25, PT ;  /* 0xc1c800000500780b */ /* 0x040fe20003f6e000 */
[----:B------:R-:W-:Y:S01]  /*0a40*/  FFMA.FTZ R21, R18, R21, 0.49999994039535522461 ;  /* 0x3efffffe12157423 */ /* 0x000fe20000010015 */
[----:B------:R-:W-:Y:S01]  /*0a50*/  FSETP.GT.AND P4, PT, R5, 128, PT ;  /* 0x430000000500780b */ /* 0x000fe20003f84000 */
[----:B------:R-:W-:Y:S01]  /*0a60*/  FMUL R23, R14, R23 ;  /* 0x000000170e177220 */ /* 0x000fe20000400000 */
[----:B------:R-:W-:Y:S01]  /*0a70*/  FADD.FTZ R5, |R11|, -RZ ;  /* 0x800000ff0b057221 */ /* 0x000fe20000010200 */
[----:B------:R-:W-:Y:S01]  /*0a80*/  FMUL R21, R18, R21 ;  /* 0x0000001512157220 */ /* 0x000fe20000400000 */
[----:B------:R-:W2:Y:S01]  /*0a90*/  FRND R19, R19 ;  /* 0x0000001300137307 */ /* 0x000ea20000201000 */
[----:B------:R-:W-:Y:S01]  /*0aa0*/  FFMA.FTZ R23, R14, R23, R14 ;  /* 0x000000170e177223 */ /* 0x000fe2000001000e */
[----:B------:R-:W-:Y:S01]  /*0ab0*/  FSETP.GEU.AND P5, PT, R20, 0.40999999642372131348, PT ;  /* 0x3ed1eb851400780b */ /* 0x000fe20003fae000 */
[----:B------:R-:W-:Y:S01]  /*0ac0*/  FFMA.FTZ R18, R18, R21, R18 ;  /* 0x0000001512127223 */ /* 0x000fe20000010012 */
[----:B0-----:R-:W-:Y:S01]  /*0ad0*/  FADD R21, R16, -1 ;  /* 0xbf80000010157421 */ /* 0x001fe20000000000 */
[----:B------:R-:W-:Y:S01]  /*0ae0*/  FSETP.GEU.AND P1, PT, R5, 0.40999999642372131348, PT ;  /* 0x3ed1eb850500780b */ /* 0x000fe20003f2e000 */
[----:B-1----:R-:W-:-:S02]  /*0af0*/  FADD R20, R15, -1 ;  /* 0xbf8000000f147421 */ /* 0x002fc40000000000 */
[----:B------:R-:W-:Y:S01]  /*0b00*/  FFMA.FTZ R5, R16, R23, R21 ;  /* 0x0000001710057223 */ /* 0x000fe20000010015 */
[----:B------:R-:W-:Y:S01]  /*0b10*/  FSEL R21, R13, RZ, P5 ;  /* 0x000000ff0d157208 */ /* 0x000fe20002800000 */
[----:B------:R-:W-:Y:S01]  /*0b20*/  FADD R16, R9, R9 ;  /* 0x0000000909107221 */ /* 0x000fe20000000000 */
[----:B------:R-:W-:Y:S01]  /*0b30*/  FFMA.FTZ R13, R15, R18, R20 ;  /* 0x000000120f0d7223 */ /* 0x000fe20000010014 */
[----:B------:R-:W-:Y:S01]  /*0b40*/  FSEL R22, R4, 127, P0 ;  /* 0x42fe000004167808 */ /* 0x000fe20000000000 */
[----:B------:R-:W-:Y:S01]  /*0b50*/  @!P2 FADD R5, R5, R5 ;  /* 0x000000050505a221 */ /* 0x000fe20000000000 */
[----:B------:R-:W-:Y:S01]  /*0b60*/  FFMA.FTZ R20, -R21, 0.693145751953125, R10 ;  /* 0x3f31720015147823 */ /* 0x000fe2000001010a */
[----:B--2---:R-:W-:Y:S01]  /*0b70*/  FSEL R14, R19, RZ, P1 ;  /* 0x000000ff130e7208 */ /* 0x004fe20000800000 */
[----:B------:R-:W-:Y:S01]  /*0b80*/  @!P0 FADD R13, R13, R13 ;  /* 0x0000000d0d0d8221 */ /* 0x000fe20000000000 */
[C---:B------:R-:W-:Y:S01]  /*0b90*/  FSETP.NEU.AND P1, PT, R21.reuse, 128, PT ;  /* 0x430000001500780b */ /* 0x040fe20003f2d000 */
[C---:B------:R-:W-:Y:S01]  /*0ba0*/  FFMA.FTZ R20, -R21.reuse, 1.428606765330187045e-06, R20 ;  /* 0x35bfbe8e15147823 */ /* 0x040fe20000010114 */
[C---:B------:R-:W-:Y:S01]  /*0bb0*/  FSETP.NEU.AND P0, PT, R14.reuse, 128, PT ;  /* 0x430000000e00780b */ /* 0x040fe20003f0d000 */
[----:B------:R-:W-:Y:S01]  /*0bc0*/  FFMA.FTZ R19, -R14, 0.693145751953125, R11 ;  /* 0x3f3172000e137823 */ /* 0x000fe2000001010b */
[C---:B------:R-:W-:Y:S01]  /*0bd0*/  FSETP.NEU.AND P5, PT, R8.reuse, RZ, PT ;  /* 0x000000ff0800720b */ /* 0x040fe20003fad000 */
[----:B------:R-:W-:Y:S01]  /*0be0*/  FADD R15, R8, R8 ;  /* 0x00000008080f7221 */ /* 0x000fe20000000000 */
[----:B------:R-:W-:Y:S01]  /*0bf0*/  FSETP.GT.AND P2, PT, R22, 128, PT ;  /* 0x430000001600780b */ /* 0x000fe20003f44000 */
[----:B------:R-:W-:Y:S01]  /*0c00*/  FFMA.FTZ R18, -R14, 1.428606765330187045e-06, R19 ;  /* 0x35bfbe8e0e127823 */ /* 0x000fe20000010113 */
[----:B------:R-:W-:Y:S01]  /*0c10*/  FSEL R19, R21, 127, P1 ;  /* 0x42fe000015137808 */ /* 0x000fe20000800000 */
[-C--:B------:R-:W-:Y:S01]  /*0c20*/  FFMA.FTZ R21, R20, R3.reuse, 0.0083824126049876213074 ;  /* 0x3c09566314157423 */ /* 0x080fe20000010003 */
[----:B------:R-:W-:Y:S01]  /*0c30*/  FSEL R13, R13, +INF , !P2 ;  /* 0x7f8000000d0d7808 */ /* 0x000fe20005000000 */
[----:B------:R-:W-:Y:S01]  /*0c40*/  FFMA.FTZ R25, R18, R3, 0.0083824126049876213074 ;  /* 0x3c09566312197423 */ /* 0x000fe20000010003 */
[----:B------:R-:W0:Y:S01]  /*0c50*/  MUFU.EX2 R4, R19 ;  /* 0x0000001300047308 */ /* 0x000e220000000800 */
[----:B------:R-:W-:Y:S01]  /*0c60*/  FFMA.FTZ R23, R20, R21, 0.041667830199003219604 ;  /* 0x3d2aabe314177423 */ /* 0x000fe20000010015 */
[----:B------:R-:W-:Y:S01]  /*0c70*/  FSEL R21, R14, 127, P0 ;  /* 0x42fe00000e157808 */ /* 0x000fe20000000000 */
[----:B------:R-:W-:Y:S01]  /*0c80*/  FFMA.FTZ R25, R18, R25, 0.041667830199003219604 ;  /* 0x3d2aabe312197423 */ /* 0x000fe20000010019 */
[----:B------:R-:W-:Y:S01]  /*0c90*/  FSETP.GEU.AND P2, PT, R22, -25, PT ;  /* 0xc1c800001600780b */ /* 0x000fe20003f4e000 */
[----:B------:R-:W-:Y:S01]  /*0ca0*/  FFMA.FTZ R23, R20, R23, 0.16666397452354431152 ;  /* 0x3e2aa9f614177423 */ /* 0x000fe20000010017 */
[----:B------:R-:W-:Y:S01]  /*0cb0*/  FSEL R5, R5, +INF , !P4 ;  /* 0x7f80000005057808 */ /* 0x000fe20006000000 */
[----:B------:R-:W-:Y:S01]  /*0cc0*/  FFMA.FTZ R25, R18, R25, 0.16666397452354431152 ;  /* 0x3e2aa9f612197423 */ /* 0x000fe20000010019 */
[----:B------:R-:W1:Y:S01]  /*0cd0*/  MUFU.EX2 R21, R21 ;  /* 0x0000001500157308 */ /* 0x000e620000000800 */
[----:B------:R-:W-:Y:S01]  /*0ce0*/  FFMA.FTZ R23, R20, R23, 0.49999994039535522461 ;  /* 0x3efffffe14177423 */ /* 0x000fe20000010017 */
[----:B------:R-:W-:Y:S01]  /*0cf0*/  @P6 FSEL R16, R13, -1, P2 ;  /* 0xbf8000000d106808 */ /* 0x000fe20001000000 */
[----:B------:R-:W-:Y:S01]  /*0d00*/  FFMA.FTZ R25, R18, R25, 0.49999994039535522461 ;  /* 0x3efffffe12197423 */ /* 0x000fe20000010019 */
[----:B------:R-:W-:Y:S01]  /*0d10*/  @P5 FSEL R15, R5, -1, P3 ;  /* 0xbf800000050f5808 */ /* 0x000fe20001800000 */
[----:B------:R-:W-:Y:S01]  /*0d20*/  FMUL R23, R20, R23 ;  /* 0x0000001714177220 */ /* 0x000fe20000400000 */
[----:B----4-:R-:W-:Y:S01]  /*0d30*/  FMUL R5, R6, 1.4426950216293334961 ;  /* 0x3fb8aa3b06057820 */ /* 0x010fe20000400000 */
[----:B0-----:R-:W-:Y:S01]  /*0d40*/  FADD R13, R4, -1 ;  /* 0xbf800000040d7421 */ /* 0x001fe20000000000 */
[----:B------:R-:W-:Y:S01]  /*0d50*/  FMUL R25, R18, R25 ;  /* 0x0000001912197220 */ /* 0x000fe20000400000 */
[----:B------:R-:W-:Y:S01]  /*0d60*/  FFMA.FTZ R23, R20, R23, R20 ;  /* 0x0000001714177223 */ /* 0x000fe20000010014 */
[----:B------:R-:W-:-:S02]  /*0d70*/  FSETP.GT.AND P6, PT, R19, 128, PT ;  /* 0x430000001300780b */ /* 0x000fc40003fc4000 */
[----:B------:R-:W-:Y:S01]  /*0d80*/  FFMA.FTZ R18, R18, R25, R18 ;  /* 0x0000001912127223 */ /* 0x000fe20000010012 */
[----:B------:R-:W-:Y:S01]  /*0d90*/  FFMA.FTZ R23, R4, R23, R13 ;  /* 0x0000001704177223 */ /* 0x000fe2000001000d */
[----:B------:R-:W-:Y:S01]  /*0da0*/  FMUL R4, R7, 1.4426950216293334961 ;  /* 0x3fb8aa3b07047820 */ /* 0x000fe20000400000 */
[----:B-1----:R-:W-:Y:S01]  /*0db0*/  FADD R20, R21, -1 ;  /* 0xbf80000015147421 */ /* 0x002fe20000000000 */
[----:B------:R-:W0:Y:S01]  /*0dc0*/  FRND R5, R5 ;  /* 0x0000000500057307 */ /* 0x000e220000201000 */
[----:B------:R-:W-:Y:S01]  /*0dd0*/  @!P1 FADD R23, R23, R23 ;  /* 0x0000001717179221 */ /* 0x000fe20000000000 */
[----:B------:R-:W-:Y:S01]  /*0de0*/  FSETP.NEU.AND P3, PT, R11, RZ, PT ;  /* 0x000000ff0b00720b */ /* 0x000fe20003f6d000 */
[----:B------:R-:W-:Y:S01]  /*0df0*/  FFMA.FTZ R21, R21, R18, R20 ;  /* 0x0000001215157223 */ /* 0x000fe20000010014 */
[----:B------:R-:W-:Y:S01]  /*0e00*/  FMUL R20, R12, 1.4426950216293334961 ;  /* 0x3fb8aa3b0c147820 */ /* 0x000fe20000400000 */
[----:B------:R-:W-:Y:S01]  /*0e10*/  FADD.FTZ R18, |R6|, -RZ ;  /* 0x800000ff06127221 */ /* 0x000fe20000010200 */
[----:B------:R-:W-:Y:S01]  /*0e20*/  FADD.FTZ R13, |R7|, -RZ ;  /* 0x800000ff070d7221 */ /* 0x000fe20000010200 */
[----:B------:R-:W-:Y:S01]  /*0e30*/  FSEL R14, R14, 127, P0 ;  /* 0x42fe00000e0e7808 */ /* 0x000fe20000000000 */
[----:B------:R-:W1:Y:S01]  /*0e40*/  FRND R4, R4 ;  /* 0x0000000400047307 */ /* 0x000e620000201000 */
[----:B------:R-:W-:Y:S01]  /*0e50*/  @!P0 FADD R21, R21, R21 ;  /* 0x0000001515158221 */ /* 0x000fe20000000000 */
[----:B------:R-:W-:-:S02]  /*0e60*/  FSETP.GEU.AND P1, PT, R18, 0.40999999642372131348, PT ;  /* 0x3ed1eb851200780b */ /* 0x000fc40003f2e000 */
[----:B------:R-:W-:Y:S02]  /*0e70*/  FSEL R23, R23, +INF , !P6 ;  /* 0x7f80000017177808 */ /* 0x000fe40007000000 */
[----:B------:R-:W-:Y:S02]  /*0e80*/  FSETP.GEU.AND P4, PT, R19, -25, PT ;  /* 0xc1c800001300780b */ /* 0x000fe40003f8e000 */
[----:B------:R-:W2:Y:S01]  /*0e90*/  FRND R20, R20 ;  /* 0x0000001400147307 */ /* 0x000ea20000201000 */
[----:B------:R-:W-:Y:S02]  /*0ea0*/  FSETP.GT.AND P0, PT, R14, 128, PT ;  /* 0x430000000e00780b */ /* 0x000fe40003f04000 */
[----:B------:R-:W-:Y:S01]  /*0eb0*/  FSETP.GEU.AND P6, PT, R13, 0.40999999642372131348, PT ;  /* 0x3ed1eb850d00780b */ /* 0x000fe20003fce000 */
[----:B------:R-:W-:Y:S01]  /*0ec0*/  FADD R13, R10, R10 ;  /* 0x0000000a0a0d7221 */ /* 0x000fe20000000000 */
[----:B0-----:R-:W-:Y:S01]  /*0ed0*/  FSEL R19, R5, RZ, P1 ;  /* 0x000000ff05137208 */ /* 0x001fe20000800000 */
[----:B------:R-:W-:Y:S01]  /*0ee0*/  FADD.FTZ R5, |R12|, -RZ ;  /* 0x800000ff0c057221 */ /* 0x000fe20000010200 */
[----:B------:R-:W-:-:S02]  /*0ef0*/  FSETP.NEU.AND P5, PT, R10, RZ, PT ;  /* 0x000000ff0a00720b */ /* 0x000fc40003fad000 */
[----:B------:R-:W-:Y:S01]  /*0f00*/  FSETP.GEU.AND P2, PT, R14, -25, PT ;  /* 0xc1c800000e00780b */ /* 0x000fe20003f4e000 */
[----:B------:R-:W-:Y:S01]  /*0f10*/  FADD R14, R11, R11 ;  /* 0x0000000b0b0e7221 */ /* 0x000fe20000000000 */
[----:B------:R-:W-:Y:S02]  /*0f20*/  FSEL R21, R21, +INF , !P0 ;  /* 0x7f80000015157808 */ /* 0x000fe40004000000 */
[----:B-1----:R-:W-:Y:S01]  /*0f30*/  FSEL R18, R4, RZ, P6 ;  /* 0x000000ff04127208 */ /* 0x002fe20003000000 */
[----:B------:R-:W-:Y:S01]  /*0f40*/  FFMA.FTZ R4, -R19, 0.693145751953125, R6 ;  /* 0x3f31720013047823 */ /* 0x000fe20000010106 */
[----:B------:R-:W-:Y:S02]  /*0f50*/  @P3 FSEL R14, R21, -1, P2 ;  /* 0xbf800000150e3808 */ /* 0x000fe40001000000 */
[----:B------:R-:W-:Y:S01]  /*0f60*/  FSETP.GEU.AND P0, PT, R5, 0.40999999642372131348, PT ;  /* 0x3ed1eb850500780b */ /* 0x000fe20003f0e000 */
[----:B------:R-:W-:Y:S01]  /*0f70*/  FFMA.FTZ R21, -R18, 0.693145751953125, R7 ;  /* 0x3f31720012157823 */ /* 0x000fe20000010107 */
[C---:B------:R-:W-:Y:S01]  /*0f80*/  FFMA.FTZ R4, -R19.reuse, 1.428606765330187045e-06, R4 ;  /* 0x35bfbe8e13047823 */ /* 0x040fe20000010104 */
[----:B------:R-:W-:-:S02]  /*0f90*/  FSETP.NEU.AND P6, PT, R19, 128, PT ;  /* 0x430000001300780b */ /* 0x000fc40003fcd000 */
[----:B--2---:R-:W-:Y:S01]  /*0fa0*/  FSEL R5, R20, RZ, P0 ;  /* 0x000000ff14057208 */ /* 0x004fe20000000000 */
[----:B------:R-:W-:Y:S01]  /*0fb0*/  FFMA.FTZ R20, -R18, 1.428606765330187045e-06, R21 ;  /* 0x35bfbe8e12147823 */ /* 0x000fe20000010115 */
[-C--:B------:R-:W-:Y:S01]  /*0fc0*/  FFMA.FTZ R21, R4, R3.reuse, 0.0083824126049876213074 ;  /* 0x3c09566304157423 */ /* 0x080fe20000010003 */
[----:B------:R-:W-:Y:S02]  /*0fd0*/  FSETP.NEU.AND P1, PT, R18, 128, PT ;  /* 0x430000001200780b */ /* 0x000fe40003f2d000 */
[----:B------:R-:W-:Y:S01]  /*0fe0*/  @P5 FSEL R13, R23, -1, P4 ;  /* 0xbf800000170d5808 */ /* 0x000fe20002000000 */
[----:B------:R-:W-:Y:S01]  /*0ff0*/  FFMA.FTZ R25, R20, R3, 0.0083824126049876213074 ;  /* 0x3c09566314197423 */ /* 0x000fe20000010003 */
[----:B------:R-:W-:Y:S01]  /*1000*/  FFMA.FTZ R23, R4, R21, 0.041667830199003219604 ;  /* 0x3d2aabe304177423 */ /* 0x000fe20000010015 */
[----:B------:R-:W-:Y:S01]  /*1010*/  FSEL R22, R19, 127, P6 ;  /* 0x42fe000013167808 */ /* 0x000fe20003000000 */
[C---:B------:R-:W-:Y:S01]  /*1020*/  FFMA.FTZ R24, -R5.reuse, 0.693145751953125, R12 ;  /* 0x3f31720005187823 */ /* 0x040fe2000001010c */
[----:B------:R-:W-:Y:S01]  /*1030*/  FSEL R21, R18, 127, P1 ;  /* 0x42fe000012157808 */ /* 0x000fe20000800000 */
[----:B------:R-:W-:Y:S01]  /*1040*/  FFMA.FTZ R25, R20, R25, 0.041667830199003219604 ;  /* 0x3d2aabe314197423 */ /* 0x000fe20000010019 */
[----:B------:R0:W1:Y:S01]  /*1050*/  MUFU.EX2 R19, R22 ;  /* 0x0000001600137308 */ /* 0x0000620000000800 */
[----:B------:R-:W-:Y:S01]  /*1060*/  FFMA.FTZ R23, R4, R23, 0.16666397452354431152 ;  /* 0x3e2aa9f604177423 */ /* 0x000fe20000010017 */
[----:B------:R-:W-:Y:S01]  /*1070*/  FSETP.GEU.AND P3, PT, R22, -25, PT ;  /* 0xc1c800001600780b */ /* 0x000fe20003f6e000 */
[----:B------:R-:W-:Y:S01]  /*1080*/  FFMA.FTZ R25, R20, R25, 0.16666397452354431152 ;  /* 0x3e2aa9f614197423 */ /* 0x000fe20000010019 */
[----:B------:R-:W-:Y:S01]  /*1090*/  FSETP.GT.AND P5, PT, R22, 128, PT ;  /* 0x430000001600780b */ /* 0x000fe20003fa4000 */
[----:B------:R-:W-:Y:S01]  /*10a0*/  FFMA.FTZ R23, R4, R23, 0.49999994039535522461 ;  /* 0x3efffffe04177423 */ /* 0x000fe20000010017 */
[C---:B------:R-:W-:Y:S01]  /*10b0*/  FSETP.NEU.AND P0, PT, R5.reuse, 128, PT ;  /* 0x430000000500780b */ /* 0x040fe20003f0d000 */
[----:B------:R-:W-:Y:S01]  /*10c0*/  FFMA.FTZ R25, R20, R25, 0.49999994039535522461 ;  /* 0x3efffffe14197423 */ /* 0x000fe20000010019 */
[----:B------:R-:W2:Y:S01]  /*10d0*/  MUFU.EX2 R21, R21 ;  /* 0x0000001500157308 */ /* 0x000ea20000000800 */
[----:B0-----:R-:W-:Y:S01]  /*10e0*/  FFMA.FTZ R22, -R5, 1.428606765330187045e-06, R24 ;  /* 0x35bfbe8e05167823 */ /* 0x001fe20000010118 */
[----:B------:R-:W-:Y:S01]  /*10f0*/  FMUL R23, R4, R23 ;  /* 0x0000001704177220 */ /* 0x000fe20000400000 */
[----:B------:R-:W-:Y:S01]  /*1100*/  FMUL R25, R20, R25 ;  /* 0x0000001914197220 */ /* 0x000fe20000400000 */
[----:B------:R-:W-:Y:S01]  /*1110*/  FSETP.NEU.AND P2, PT, R7, RZ, PT ;  /* 0x000000ff0700720b */ /* 0x000fe20003f4d000 */
[----:B------:R-:W-:Y:S01]  /*1120*/  FFMA.FTZ R3, R22, R3, 0.0083824126049876213074 ;  /* 0x3c09566316037423 */ /* 0x000fe20000010003 */
[----:B------:R-:W-:Y:S01]  /*1130*/  FFMA.FTZ R4, R4, R23, R4 ;  /* 0x0000001704047223 */ /* 0x000fe20000010004 */
[----:B------:R-:W-:Y:S01]  /*1140*/  FFMA.FTZ R24, R20, R25, R20 ;  /* 0x0000001914187223 */ /* 0x000fe20000010014 */
[----:B-1----:R-:W-:Y:S01]  /*1150*/  FADD R20, R19, -1 ;  /* 0xbf80000013147421 */ /* 0x002fe20000000000 */
[----:B------:R-:W-:Y:S01]  /*1160*/  FFMA.FTZ R23, R22, R3, 0.041667830199003219604 ;  /* 0x3d2aabe316177423 */ /* 0x000fe20000010003 */
[----:B------:R-:W-:-:S02]  /*1170*/  FSEL R3, R5, 127, P0 ;  /* 0x42fe000005037808 */ /* 0x000fc40000000000 */
[----:B------:R-:W-:Y:S01]  /*1180*/  FFMA.FTZ R20, R19, R4, R20 ;  /* 0x0000000413147223 */ /* 0x000fe20000010014 */
[----:B------:R-:W-:Y:S01]  /*1190*/  FFMA.FTZ R19, R22, R23, 0.16666397452354431152 ;  /* 0x3e2aa9f616137423 */ /* 0x000fe20000010017 */
[----:B------:R-:W0:Y:S01]  /*11a0*/  LDC.64 R4, c[0x0][0x220] ;  /* 0x00008800ff047b82 */ /* 0x000e220000000a00 */
[C---:B--2---:R-:W-:Y:S01]  /*11b0*/  FADD R26, R21.reuse, -1 ;  /* 0xbf800000151a7421 */ /* 0x044fe20000000000 */
[----:B------:R-:W-:Y:S01]  /*11c0*/  FSEL R18, R18, 127, P1 ;  /* 0x42fe000012127808 */ /* 0x000fe20000800000 */
[----:B------:R-:W-:Y:S01]  /*11d0*/  FFMA.FTZ R19, R22, R19, 0.49999994039535522461 ;  /* 0x3efffffe16137423 */ /* 0x000fe20000010013 */
[----:B------:R-:W-:Y:S01]  /*11e0*/  FSETP.NEU.AND P4, PT, R6, RZ, PT ;  /* 0x000000ff0600720b */ /* 0x000fe20003f8d000 */
[----:B------:R-:W-:Y:S01]  /*11f0*/  FFMA.FTZ R23, R21, R24, R26 ;  /* 0x0000001815177223 */ /* 0x000fe2000001001a */
[----:B------:R-:W-:Y:S01]  /*1200*/  @!P6 FADD R20, R20, R20 ;  /* 0x000000141414e221 */ /* 0x000fe20000000000 */
[----:B------:R-:W1:Y:S01]  /*1210*/  MUFU.EX2 R21, R3 ;  /* 0x0000000300157308 */ /* 0x000e620000000800 */
[----:B------:R-:W-:Y:S01]  /*1220*/  FMUL R19, R22, R19 ;  /* 0x0000001316137220 */ /* 0x000fe20000400000 */
[----:B------:R-:W-:Y:S01]  /*1230*/  @!P1 FADD R23, R23, R23 ;  /* 0x0000001717179221 */ /* 0x000fe20000000000 */
[----:B------:R-:W-:-:S02]  /*1240*/  FSETP.GT.AND P6, PT, R18, 128, PT ;  /* 0x430000001200780b */ /* 0x000fc40003fc4000 */
[----:B------:R-:W-:Y:S01]  /*1250*/  FFMA.FTZ R22, R22, R19, R22 ;  /* 0x0000001316167223 */ /* 0x000fe20000010016 */
[----:B------:R-:W-:Y:S01]  /*1260*/  FSETP.GEU.AND P1, PT, R18, -25, PT ;  /* 0xc1c800001200780b */ /* 0x000fe20003f2e000 */
[----:B------:R-:W-:Y:S01]  /*1270*/  FADD R18, R7, R7 ;  /* 0x0000000707127221 */ /* 0x000fe20000000000 */
[----:B------:R-:W-:Y:S01]  /*1280*/  FSEL R23, R23, +INF , !P6 ;  /* 0x7f80000017177808 */ /* 0x000fe20007000000 */
[----:B------:R-:W-:Y:S01]  /*1290*/  FADD R19, R6, R6 ;  /* 0x0000000606137221 */ /* 0x000fe20000000000 */
[----:B------:R-:W-:Y:S02]  /*12a0*/  FSEL R20, R20, +INF , !P5 ;  /* 0x7f80000014147808 */ /* 0x000fe40006800000 */
[----:B------:R-:W-:Y:S02]  /*12b0*/  @P2 FSEL R18, R23, -1, P1 ;  /* 0xbf80000017122808 */ /* 0x000fe40000800000 */
[----:B------:R-:W-:Y:S01]  /*12c0*/  FSETP.GT.AND P2, PT, R0, RZ, PT ;  /* 0x000000ff0000720b */ /* 0x000fe20003f44000 */
[----:B-1----:R-:W-:Y:S01]  /*12d0*/  FADD R24, R21, -1 ;  /* 0xbf80000015187421 */ /* 0x002fe20000000000 */
[----:B------:R-:W-:-:S02]  /*12e0*/  FSETP.GT.AND P5, PT, R3, 128, PT ;  /* 0x430000000300780b */ /* 0x000fc40003fa4000 */
[----:B------:R-:W-:Y:S01]  /*12f0*/  FSETP.GEU.AND P1, PT, R3, -25, PT ;  /* 0xc1c800000300780b */ /* 0x000fe20003f2e000 */
[----:B------:R-:W-:Y:S01]  /*1300*/  FFMA.FTZ R21, R21, R22, R24 ;  /* 0x0000001615157223 */ /* 0x000fe20000010018 */
[----:B------:R-:W-:Y:S01]  /*1310*/  @P4 FSEL R19, R20, -1, P3 ;  /* 0xbf80000014134808 */ /* 0x000fe20001800000 */
[----:B0-----:R-:W-:Y:S01]  /*1320*/  IMAD.WIDE R2, R2, 0x4, R4 ;  /* 0x0000000402027825 */ /* 0x001fe200078e0204 */
[----:B------:R-:W-:-:S03]  /*1330*/  FSEL R4, R0, R17, P2 ;  /* 0x0000001100047208 */ /* 0x000fc60001000000 */
[----:B------:R-:W-:Y:S01]  /*1340*/  @!P0 FADD R21, R21, R21 ;  /* 0x0000001515158221 */ /* 0x000fe20000000000 */
[----:B------:R-:W-:Y:S02]  /*1350*/  FSETP.NEU.AND P0, PT, R12, RZ, PT ;  /* 0x000000ff0c00720b */ /* 0x000fe40003f0d000 */
[----:B------:R-:W-:Y:S02]  /*1360*/  FSETP.GT.AND P3, PT, R9, RZ, PT ;  /* 0x000000ff0900720b */ /* 0x000fe40003f64000 */
[----:B------:R-:W-:Y:S02]  /*1370*/  FSEL R21, R21, +INF , !P5 ;  /* 0x7f80000015157808 */ /* 0x000fe40006800000 */
[----:B------:R-:W-:Y:S02]  /*1380*/  FSETP.GT.AND P2, PT, R10, RZ, PT ;  /* 0x000000ff0a00720b */ /* 0x000fe40003f44000 */
[----:B------:R-:W-:Y:S02]  /*1390*/  FSEL R9, R9, R16, P3 ;  /* 0x0000001009097208 */ /* 0x000fe40001800000 */
[----:B------:R-:W-:-:S02]  /*13a0*/  FSEL R21, R21, -1, P1 ;  /* 0xbf80000015157808 */ /* 0x000fc40000800000 */
[----:B------:R-:W-:Y:S01]  /*13b0*/  FSEL R5, R10, R13, P2 ;  /* 0x0000000d0a057208 */ /* 0x000fe20001000000 */
[----:B------:R-:W-:Y:S01]  /*13c0*/  @!P0 FADD R21, R12, R12 ;  /* 0x0000000c0c158221 */ /* 0x000fe20000000000 */
[----:B------:R-:W-:Y:S02]  /*13d0*/  FSETP.GT.AND P3, PT, R11, RZ, PT ;  /* 0x000000ff0b00720b */ /* 0x000fe40003f64000 */
[----:B------:R-:W-:Y:S02]  /*13e0*/  FSETP.GT.AND P2, PT, R7, RZ, PT ;  /* 0x000000ff0700720b */ /* 0x000fe40003f44000 */
[----:B------:R-:W-:Y:S02]  /*13f0*/  FSETP.GT.AND P4, PT, R8, RZ, PT ;  /* 0x000000ff0800720b */ /* 0x000fe40003f84000 */
[----:B------:R-:W-:Y:S02]  /*1400*/  FSETP.GT.AND P1, PT, R6, RZ, PT ;  /* 0x000000ff0600720b */ /* 0x000fe40003f24000 */
[----:B------:R-:W-:-:S02]  /*1410*/  FSETP.GT.AND P0, PT, R12, RZ, PT ;  /* 0x000000ff0c00720b */ /* 0x000fc40003f04000 */
[----:B------:R-:W-:Y:S02]  /*1420*/  FSEL R10, R11, R14, P3 ;  /* 0x0000000e0b0a7208 */ /* 0x000fe40001800000 */
[----:B------:R-:W-:Y:S02]  /*1430*/  FSEL R11, R7, R18, P2 ;  /* 0x00000012070b7208 */ /* 0x000fe40001000000 */
[----:B------:R-:W-:Y:S02]  /*1440*/  FSEL R8, R8, R15, P4 ;  /* 0x0000000f08087208 */ /* 0x000fe40002000000 */
[----:B------:R-:W-:Y:S02]  /*1450*/  FSEL R6, R6, R19, P1 ;  /* 0x0000001306067208 */ /* 0x000fe40000800000 */
[----:B------:R-:W-:Y:S01]  /*1460*/  FSEL R7, R12, R21, P0 ;  /* 0x000000150c077208 */ /* 0x000fe20000000000 */
[----:B------:R-:W-:Y:S04]  /*1470*/  STG.E.128 desc[UR4][R2.64], R8 ;  /* 0x0000000802007986 */ /* 0x000fe8000c101d04 */
[----:B------:R-:W-:Y:S01]  /*1480*/  STG.E.128 desc[UR4][R2.64+0x800], R4 ;  /* 0x0008000402007986 */ /* 0x000fe2000c101d04 */
[----:B------:R-:W-:Y:S05]  /*1490*/  EXIT ;  /* 0x000000000000794d */ /* 0x000fea0003800000 */
.L_x_0:
[----:B------:R-:W-:-:S00]  /*14a0*/  BRA `(.L_x_0) ;  /* 0xfffffffc00fc7947 */ /* 0x000fc0000383ffff */
[----:B------:R-:W-:-:S00]  /*14b0*/  NOP ;  /* 0x0000000000007918 */ /* 0x000fc00000000000 */
        /* <DEDUP_REMOVED lines=12> */
.L_x_1:


//--------------------- .nv.global.init           --------------------------
	.section	.nv.global.init,"aw",@progbits
.nv.global.init:
	.type		_$_str,@object
	.size		_$_str,(.L_0 - _$_str)
_$_str:
        /*0000*/ 	.byte	0x5f, 0x5f, 0x43, 0x55, 0x44, 0x41, 0x5f, 0x46, 0x54, 0x5a, 0x00
.L_0:


//--------------------- .nv.constant0.triton_poi_fused__unsafe_index_elu_19 --------------------------
	.section	.nv.constant0.triton_poi_fused__unsafe_index_elu_19,"a",@progbits
	.sectionflags	@""
	.align	4
.nv.constant0.triton_poi_fused__unsafe_index_elu_19:
	.zero		556
